	.headerflags	@"EF_CUDA_TEXMODE_UNIFIED EF_CUDA_64BIT_ADDRESS EF_CUDA_ACCELERATORS EF_CUDA_SM90 EF_CUDA_VIRTUAL_SM(EF_CUDA_SM90)"
	.elftype	@"ET_EXEC"


//--------------------- .nv.info                  --------------------------
	.section	.nv.info,"",@"SHT_CUDA_INFO"
	.align	4


	//----- nvinfo : EIATTR_REGCOUNT
	.align		4
        /*0000*/ 	.byte	0x04, 0x2f
        /*0002*/ 	.short	(.L_1 - .L_0)
	.align		4
.L_0:
        /*0004*/ 	.word	index@(triton_poi_fused_max_unpool2d_19)
        /*0008*/ 	.word	0x00000008


	//----- nvinfo : EIATTR_MIN_STACK_SIZE
	.align		4
.L_1:
        /*000c*/ 	.byte	0x04, 0x12
        /*000e*/ 	.short	(.L_3 - .L_2)
	.align		4
.L_2:
        /*0010*/ 	.word	index@(triton_poi_fused_max_unpool2d_19)
        /*0014*/ 	.word	0x00000000


	//----- nvinfo : EIATTR_FRAME_SIZE
	.align		4
.L_3:
        /*0018*/ 	.byte	0x04, 0x11
        /*001a*/ 	.short	(.L_5 - .L_4)
	.align		4
.L_4:
        /*001c*/ 	.word	index@(triton_poi_fused_max_unpool2d_19)
        /*0020*/ 	.word	0x00000000


	//----- nvinfo : EIATTR_MIN_STACK_SIZE
	.align		4
.L_5:
        /*0024*/ 	.byte	0x04, 0x12
        /*0026*/ 	.short	(.L_7 - .L_6)
	.align		4
.L_6:
        /*0028*/ 	.word	index@(triton_poi_fused_max_unpool2d_19)
        /*002c*/ 	.word	0x00000000
.L_7:


//--------------------- .nv.info.triton_poi_fused_max_unpool2d_19 --------------------------
	.section	.nv.info.triton_poi_fused_max_unpool2d_19,"",@"SHT_CUDA_INFO"
	.sectionflags	@""
	.align	4


	//----- nvinfo : EIATTR_CUDA_API_VERSION
	.align		4
        /*0000*/ 	.byte	0x04, 0x37
        /*0002*/ 	.short	(.L_9 - .L_8)
.L_8:
        /*0004*/ 	.word	0x0000007c


	//----- nvinfo : EIATTR_KPARAM_INFO
	.align		4
.L_9:
        /*0008*/ 	.byte	0x04, 0x17
        /*000a*/ 	.short	(.L_11 - .L_10)
.L_10:
        /*000c*/ 	.word	0x00000000
        /*0010*/ 	.short	0x0001
        /*0012*/ 	.short	0x0008
        /*0014*/ 	.byte	0x00, 0xf0, 0x11, 0x00


	//----- nvinfo : EIATTR_KPARAM_INFO
	.align		4
.L_11:
        /*0018*/ 	.byte	0x04, 0x17
        /*001a*/ 	.short	(.L_13 - .L_12)
.L_12:
        /*001c*/ 	.word	0x00000000
        /*0020*/ 	.short	0x0000
        /*0022*/ 	.short	0x0000
        /*0024*/ 	.byte	0x00, 0xf4, 0x21, 0x00


	//----- nvinfo : EIATTR_SPARSE_MMA_MASK
	.align		4
.L_13:
        /*0028*/ 	.byte	0x03, 0x50
        /*002a*/ 	.short	0x0000


	//----- nvinfo : EIATTR_MAXREG_COUNT
	.align		4
        /*002c*/ 	.byte	0x03, 0x1b
        /*002e*/ 	.short	0x00ff


	//----- nvinfo : EIATTR_EXIT_INSTR_OFFSETS
	.align		4
        /*0030*/ 	.byte	0x04, 0x1c
        /*0032*/ 	.short	(.L_15 - .L_14)


	//   ....[0]....
.L_14:
        /*0034*/ 	.word	0x000000a0


	//----- nvinfo : EIATTR_REQNTID
	.align		4
.L_15:
        /*0038*/ 	.byte	0x04, 0x10
        /*003a*/ 	.short	(.L_17 - .L_16)
.L_16:
        /*003c*/ 	.word	0x00000100
        /*0040*/ 	.word	0x00000001
        /*0044*/ 	.word	0x00000001


	//----- nvinfo : EIATTR_CBANK_PARAM_SIZE
	.align		4
.L_17:
        /*0048*/ 	.byte	0x03, 0x19
        /*004a*/ 	.short	0x000c


	//----- nvinfo : EIATTR_PARAM_CBANK
	.align		4
        /*004c*/ 	.byte	0x04, 0x0a
        /*004e*/ 	.short	(.L_19 - .L_18)
	.align		4
.L_18:
        /*0050*/ 	.word	index@(.nv.constant0.triton_poi_fused_max_unpool2d_19)
        /*0054*/ 	.short	0x0210
        /*0056*/ 	.short	0x000c


	//----- nvinfo : EIATTR_SW_WAR
	.align		4
.L_19:
        /*0058*/ 	.byte	0x04, 0x36
        /*005a*/ 	.short	(.L_21 - .L_20)
.L_20:
        /*005c*/ 	.word	0x00000008
.L_21:


//--------------------- .nv.callgraph             --------------------------
	.section	.nv.callgraph,"",@"SHT_CUDA_CALLGRAPH"
	.align	4
	.sectionentsize	8
	.align		4
        /*0000*/ 	.word	0x00000000
	.align		4
        /*0004*/ 	.word	0xffffffff
	.align		4
        /*0008*/ 	.word	0x00000000
	.align		4
        /*000c*/ 	.word	0xfffffffe
	.align		4
        /*0010*/ 	.word	0x00000000
	.align		4
        /*0014*/ 	.word	0xfffffffd
	.align		4
        /*0018*/ 	.word	0x00000000
	.align		4
        /*001c*/ 	.word	0xfffffffc


//--------------------- .text.triton_poi_fused_max_unpool2d_19 --------------------------
	.section	.text.triton_poi_fused_max_unpool2d_19,"ax",@progbits
	.align	128
        .global         triton_poi_fused_max_unpool2d_19
        .type           triton_poi_fused_max_unpool2d_19,@function
        .size           triton_poi_fused_max_unpool2d_19,(.L_x_1 - triton_poi_fused_max_unpool2d_19)
        .other          triton_poi_fused_max_unpool2d_19,@"STO_CUDA_ENTRY STV_DEFAULT"
triton_poi_fused_max_unpool2d_19:
.text.triton_poi_fused_max_unpool2d_19:
[----:B------:R-:W-:Y:S01]  /*0000*/  LDC R1, c[0x0][0x28] ;  /* 0x00000a00ff017b82 */ /* 0x000fe20000000800 */
[----:B------:R-:W1:Y:S07]  /*0010*/  S2R R0, SR_TID.X ;  /* 0x0000000000007919 */ /* 0x000e6e0000002100 */
[----:B------:R-:W2:Y:S01]  /*0020*/  LDC.64 R2, c[0x0][0x210] ;  /* 0x00008400ff027b82 */ /* 0x000ea20000000a00 */
[----:B------:R-:W-:Y:S01]  /*0030*/  ULDC.64 UR4, c[0x0][0x208] ;  /* 0x0000820000047ab9 */ /* 0x000fe20000000a00 */
[----:B------:R-:W3:Y:S01]  /*0040*/  S2R R5, SR_CTAID.X ;  /* 0x0000000000057919 */ /* 0x000ee20000002500 */
[----:B-1----:R-:W-:-:S04]  /*0050*/  SHF.L.U32 R0, R0, 0x1, RZ ;  /* 0x0000000100007819 */ /* 0x002fc800000006ff */
[----:B------:R-:W-:-:S04]  /*0060*/  LOP3.LUT R0, R0, 0x1fe, RZ, 0xc0, !PT ;  /* 0x000001fe00007812 */ /* 0x000fc800078ec0ff */
[----:B---3--:R-:W-:-:S05]  /*0070*/  LEA R5, R5, R0, 0x9 ;  /* 0x0000000005057211 */ /* 0x008fca00078e48ff */
[----:B--2---:R-:W-:-:S05]  /*0080*/  IMAD.WIDE R2, R5, 0x4, R2 ;  /* 0x0000000405027825 */ /* 0x004fca00078e0202 */
[----:B------:R-:W-:Y:S01]  /*0090*/  STG.E.64 desc[UR4][R2.64], RZ ;  /* 0x000000ff02007986 */ /* 0x000fe2000c101b04 */
[----:B------:R-:W-:Y:S05]  /*00a0*/  EXIT ;  /* 0x000000000000794d */ /* 0x000fea0003800000 */
.L_x_0:
[----:B------:R-:W-:-:S00]  /*00b0*/  BRA `(.L_x_0) ;  /* 0xfffffffc00fc7947 */ /* 0x000fc0000383ffff */
[----:B------:R-:W-:-:S00]  /*00c0*/  NOP ;  /* 0x0000000000007918 */ /* 0x000fc00000000000 */
        /* <DEDUP_REMOVED lines=11> */
.L_x_1:


//--------------------- .nv.constant0.triton_poi_fused_max_unpool2d_19 --------------------------
	.section	.nv.constant0.triton_poi_fused_max_unpool2d_19,"a",@progbits
	.sectionflags	@""
	.align	4
.nv.constant0.triton_poi_fused_max_unpool2d_19:
	.zero		540
